//
// Generated by NVIDIA NVVM Compiler
//
// Compiler Build ID: CL-36424714
// Cuda compilation tools, release 13.0, V13.0.88
// Based on NVVM 20.0.0
//

.version 9.0
.target sm_100
.address_size 64

	// .globl	_Z9integrateP8Particleifff

.visible .entry _Z9integrateP8Particleifff(
	.param .u64 .ptr .align 1 _Z9integrateP8Particleifff_param_0,
	.param .u32 _Z9integrateP8Particleifff_param_1,
	.param .f32 _Z9integrateP8Particleifff_param_2,
	.param .f32 _Z9integrateP8Particleifff_param_3,
	.param .f32 _Z9integrateP8Particleifff_param_4
)
{
	.reg .pred 	%p<2>;
	.reg .b32 	%r<6>;
	.reg .b32 	%f<35>;
	.reg .b64 	%rd<5>;

	ld.param.u64 	%rd1, [_Z9integrateP8Particleifff_param_0];
	ld.param.u32 	%r2, [_Z9integrateP8Particleifff_param_1];
	ld.param.f32 	%f1, [_Z9integrateP8Particleifff_param_2];
	ld.param.f32 	%f2, [_Z9integrateP8Particleifff_param_3];
	ld.param.f32 	%f3, [_Z9integrateP8Particleifff_param_4];
	mov.u32 	%r3, %ctaid.x;
	mov.u32 	%r4, %ntid.x;
	mov.u32 	%r5, %tid.x;
	mad.lo.s32 	%r1, %r3, %r4, %r5;
	setp.ge.s32 	%p1, %r1, %r2;
	@%p1 bra 	$L__BB0_2;
	cvta.to.global.u64 	%rd2, %rd1;
	mul.wide.s32 	%rd3, %r1, 24;
	add.s64 	%rd4, %rd2, %rd3;
	ld.global.f32 	%f4, [%rd4];
	ld.global.f32 	%f5, [%rd4+4];
	ld.global.f32 	%f6, [%rd4+8];
	ld.global.f32 	%f7, [%rd4+12];
	ld.global.f32 	%f8, [%rd4+16];
	ld.global.f32 	%f9, [%rd4+20];
	mul.f32 	%f10, %f5, %f5;
	fma.rn.f32 	%f11, %f4, %f4, %f10;
	fma.rn.f32 	%f12, %f6, %f6, %f11;
	add.f32 	%f13, %f12, 0f358637BD;
	rsqrt.approx.f32 	%f14, %f13;
	mul.f32 	%f15, %f14, %f14;
	mul.f32 	%f16, %f14, %f15;
	mul.f32 	%f17, %f4, %f3;
	mul.f32 	%f18, %f17, %f16;
	mul.f32 	%f19, %f5, %f3;
	mul.f32 	%f20, %f19, %f16;
	mul.f32 	%f21, %f6, %f3;
	mul.f32 	%f22, %f21, %f16;
	mul.f32 	%f23, %f1, %f18;
	sub.f32 	%f24, %f7, %f23;
	mul.f32 	%f25, %f1, %f20;
	sub.f32 	%f26, %f8, %f25;
	mul.f32 	%f27, %f1, %f22;
	sub.f32 	%f28, %f9, %f27;
	fma.rn.f32 	%f29, %f1, %f24, %f4;
	fma.rn.f32 	%f30, %f1, %f26, %f5;
	fma.rn.f32 	%f31, %f1, %f28, %f6;
	mul.f32 	%f32, %f2, %f24;
	mul.f32 	%f33, %f2, %f26;
	mul.f32 	%f34, %f2, %f28;
	st.global.f32 	[%rd4], %f29;
	st.global.f32 	[%rd4+4], %f30;
	st.global.f32 	[%rd4+8], %f31;
	st.global.f32 	[%rd4+12], %f32;
	st.global.f32 	[%rd4+16], %f33;
	st.global.f32 	[%rd4+20], %f34;
$L__BB0_2:
	ret;

}


// ===== COMPILED SASS (sm_100) =====

	.target	sm_100

	.elftype	@"ET_EXEC"


//--------------------- .note.nv.tkinfo           --------------------------
	.section	.note.nv.tkinfo,"",@"SHT_NOTE"
	.sectionflags	@"SHF_NOTE_NV_TKINFO"
	.tkinfo
        /*0018*/ 	.word	0x00000002
        /*0030*/ 	.string	""
        /*0030*/ 	.string	"ptxas"
        /*0030*/ 	.string	"Cuda compilation tools, release 13.0, V13.0.88"
        /*0030*/ 	.string	"Build cuda_13.0.r13.0/compiler.36424714_0"
        /*0030*/ 	.string	"-arch sm_100 -m 64 "



//--------------------- .note.nv.cuinfo           --------------------------
	.section	.note.nv.cuinfo,"",@"SHT_NOTE"
	.sectionflags	@"SHF_NOTE_NV_CUINFO"
        /*0018*/ 	.short	0x0002
        /*001a*/ 	.short	0x0064
        /*001c*/ 	.short	0x0082
	.zero		2


//--------------------- .nv.info                  --------------------------
	.section	.nv.info,"",@"SHT_CUDA_INFO"
	.align	4


	//----- nvinfo : EIATTR_REGCOUNT
	.align		4
        /*0000*/ 	.byte	0x04, 0x2f
        /*0002*/ 	.short	(.L_1 - .L_0)
	.align		4
.L_0:
        /*0004*/ 	.word	index@(_Z9integrateP8Particleifff)
        /*0008*/ 	.word	0x00000012


	//----- nvinfo : EIATTR_FRAME_SIZE
	.align		4
.L_1:
        /*000c*/ 	.byte	0x04, 0x11
        /*000e*/ 	.short	(.L_3 - .L_2)
	.align		4
.L_2:
        /*0010*/ 	.word	index@(_Z9integrateP8Particleifff)
        /*0014*/ 	.word	0x00000000


	//----- nvinfo : EIATTR_MIN_STACK_SIZE
	.align		4
.L_3:
        /*0018*/ 	.byte	0x04, 0x12
        /*001a*/ 	.short	(.L_5 - .L_4)
	.align		4
.L_4:
        /*001c*/ 	.word	index@(_Z9integrateP8Particleifff)
        /*0020*/ 	.word	0x00000000
.L_5:


//--------------------- .nv.compat                --------------------------
	.section	.nv.compat,"",@"SHT_CUDA_COMPAT_INFO"
	.align	4
        /*0000*/ 	.byte	0x02, 0x09, 0x00, 0x00, 0x02, 0x02, 0x01, 0x00, 0x02, 0x05, 0x05, 0x00, 0x03, 0x07, 0x01, 0x01
        /*0010*/ 	.byte	0x02, 0x03, 0x00, 0x00, 0x02, 0x06, 0x01, 0x00, 0x04, 0x0b, 0x08, 0x00, 0x01, 0x00, 0x00, 0x00
        /*0020*/ 	.byte	0x00, 0x00, 0x00, 0x00


//--------------------- .nv.info._Z9integrateP8Particleifff --------------------------
	.section	.nv.info._Z9integrateP8Particleifff,"",@"SHT_CUDA_INFO"
	.sectionflags	@""
	.align	4


	//----- nvinfo : EIATTR_CUDA_API_VERSION
	.align		4
        /*0000*/ 	.byte	0x04, 0x37
        /*0002*/ 	.short	(.L_7 - .L_6)
.L_6:
        /*0004*/ 	.word	0x00000082


	//----- nvinfo : EIATTR_KPARAM_INFO
	.align		4
.L_7:
        /*0008*/ 	.byte	0x04, 0x17
        /*000a*/ 	.short	(.L_9 - .L_8)
.L_8:
        /*000c*/ 	.word	0x00000000
        /*0010*/ 	.short	0x0004
        /*0012*/ 	.short	0x0014
        /*0014*/ 	.byte	0x00, 0xf0, 0x11, 0x00


	//----- nvinfo : EIATTR_KPARAM_INFO
	.align		4
.L_9:
        /*0018*/ 	.byte	0x04, 0x17
        /*001a*/ 	.short	(.L_11 - .L_10)
.L_10:
        /*001c*/ 	.word	0x00000000
        /*0020*/ 	.short	0x0003
        /*0022*/ 	.short	0x0010
        /*0024*/ 	.byte	0x00, 0xf0, 0x11, 0x00


	//----- nvinfo : EIATTR_KPARAM_INFO
	.align		4
.L_11:
        /*0028*/ 	.byte	0x04, 0x17
        /*002a*/ 	.short	(.L_13 - .L_12)
.L_12:
        /*002c*/ 	.word	0x00000000
        /*0030*/ 	.short	0x0002
        /*0032*/ 	.short	0x000c
        /*0034*/ 	.byte	0x00, 0xf0, 0x11, 0x00


	//----- nvinfo : EIATTR_KPARAM_INFO
	.align		4
.L_13:
        /*0038*/ 	.byte	0x04, 0x17
        /*003a*/ 	.short	(.L_15 - .L_14)
.L_14:
        /*003c*/ 	.word	0x00000000
        /*0040*/ 	.short	0x0001
        /*0042*/ 	.short	0x0008
        /*0044*/ 	.byte	0x00, 0xf0, 0x11, 0x00


	//----- nvinfo : EIATTR_KPARAM_INFO
	.align		4
.L_15:
        /*0048*/ 	.byte	0x04, 0x17
        /*004a*/ 	.short	(.L_17 - .L_16)
.L_16:
        /*004c*/ 	.word	0x00000000
        /*0050*/ 	.short	0x0000
        /*0052*/ 	.short	0x0000
        /*0054*/ 	.byte	0x00, 0xf5, 0x21, 0x00


	//----- nvinfo : EIATTR_SPARSE_MMA_MASK
	.align		4
.L_17:
        /*0058*/ 	.byte	0x03, 0x50
        /*005a*/ 	.short	0x0000


	//----- nvinfo : EIATTR_MAXREG_COUNT
	.align		4
        /*005c*/ 	.byte	0x03, 0x1b
        /*005e*/ 	.short	0x00ff


	//----- nvinfo : EIATTR_MERCURY_ISA_VERSION
	.align		4
        /*0060*/ 	.byte	0x03, 0x5f
        /*0062*/ 	.short	0x0101


	//----- nvinfo : EIATTR_VRC_CTA_INIT_COUNT
	.align		4
        /*0064*/ 	.byte	0x02, 0x4a
	.zero		1
	.zero		1


	//----- nvinfo : EIATTR_EXIT_INSTR_OFFSETS
	.align		4
        /*0068*/ 	.byte	0x04, 0x1c
        /*006a*/ 	.short	(.L_19 - .L_18)


	//   ....[0]....
.L_18:
        /*006c*/ 	.word	0x00000070


	//   ....[1]....
        /*0070*/ 	.word	0x00000320


	//----- nvinfo : EIATTR_CBANK_PARAM_SIZE
	.align		4
.L_19:
        /*0074*/ 	.byte	0x03, 0x19
        /*0076*/ 	.short	0x0018


	//----- nvinfo : EIATTR_PARAM_CBANK
	.align		4
        /*0078*/ 	.byte	0x04, 0x0a
        /*007a*/ 	.short	(.L_21 - .L_20)
	.align		4
.L_20:
        /*007c*/ 	.word	index@(.nv.constant0._Z9integrateP8Particleifff)
        /*0080*/ 	.short	0x0380
        /*0082*/ 	.short	0x0018


	//----- nvinfo : EIATTR_SW_WAR
	.align		4
.L_21:
        /*0084*/ 	.byte	0x04, 0x36
        /*0086*/ 	.short	(.L_23 - .L_22)
.L_22:
        /*0088*/ 	.word	0x00000008
.L_23:


//--------------------- .nv.callgraph             --------------------------
	.section	.nv.callgraph,"",@"SHT_CUDA_CALLGRAPH"
	.align	4
	.sectionentsize	8
	.align		4
        /*0000*/ 	.word	0x00000000
	.align		4
        /*0004*/ 	.word	0xffffffff
	.align		4
        /*0008*/ 	.word	0x00000000
	.align		4
        /*000c*/ 	.word	0xfffffffe
	.align		4
        /*0010*/ 	.word	0x00000000
	.align		4
        /*0014*/ 	.word	0xfffffffd
	.align		4
        /*0018*/ 	.word	0x00000000
	.align		4
        /*001c*/ 	.word	0xfffffffc


//--------------------- .text._Z9integrateP8Particleifff --------------------------
	.section	.text._Z9integrateP8Particleifff,"ax",@progbits
	.align	128
        .global         _Z9integrateP8Particleifff
        .type           _Z9integrateP8Particleifff,@function
        .size           _Z9integrateP8Particleifff,(.L_x_1 - _Z9integrateP8Particleifff)
        .other          _Z9integrateP8Particleifff,@"STO_CUDA_ENTRY STV_DEFAULT"
_Z9integrateP8Particleifff:
.text._Z9integrateP8Particleifff:
[----:B------:R-:W-:Y:S01]  /*0000*/  LDC R1, c[0x0][0x37c] ;  /* 0x0000df00ff017b82 */ /* 0x000fe20000000800 */
[----:B------:R-:W0:Y:S07]  /*0010*/  S2R R0, SR_TID.X ;  /* 0x0000000000007919 */ /* 0x000e2e0000002100 */
[----:B------:R-:W0:Y:S01]  /*0020*/  S2UR UR4, SR_CTAID.X ;  /* 0x00000000000479c3 */ /* 0x000e220000002500 */
[----:B------:R-:W1:Y:S07]  /*0030*/  LDCU UR5, c[0x0][0x388] ;  /* 0x00007100ff0577ac */ /* 0x000e6e0008000800 */
[----:B------:R-:W0:Y:S02]  /*0040*/  LDC R5, c[0x0][0x360] ;  /* 0x0000d800ff057b82 */ /* 0x000e240000000800 */
[----:B0-----:R-:W-:-:S05]  /*0050*/  IMAD R5, R5, UR4, R0 ;  /* 0x0000000405057c24 */ /* 0x001fca000f8e0200 */
[----:B-1----:R-:W-:-:S13]  /*0060*/  ISETP.GE.AND P0, PT, R5, UR5, PT ;  /* 0x0000000505007c0c */ /* 0x002fda000bf06270 */
[----:B------:R-:W-:Y:S05]  /*0070*/  @P0 EXIT ;  /* 0x000000000000094d */ /* 0x000fea0003800000 */
[----:B------:R-:W0:Y:S01]  /*0080*/  LDC.64 R2, c[0x0][0x380] ;  /* 0x0000e000ff027b82 */ /* 0x000e220000000a00 */
[----:B------:R-:W1:Y:S01]  /*0090*/  LDCU.64 UR4, c[0x0][0x358] ;  /* 0x00006b00ff0477ac */ /* 0x000e620008000a00 */
[----:B------:R-:W2:Y:S01]  /*00a0*/  LDCU.64 UR8, c[0x0][0x390] ;  /* 0x00007200ff0877ac */ /* 0x000ea20008000a00 */
[----:B------:R-:W3:Y:S01]  /*00b0*/  LDCU UR6, c[0x0][0x38c] ;  /* 0x00007180ff0677ac */ /* 0x000ee20008000800 */
[----:B0-----:R-:W-:-:S05]  /*00c0*/  IMAD.WIDE R2, R5, 0x18, R2 ;  /* 0x0000001805027825 */ /* 0x001fca00078e0202 */
[----:B-1----:R-:W4:Y:S04]  /*00d0*/  LDG.E R4, desc[UR4][R2.64+0x4] ;  /* 0x0000040402047981 */ /* 0x002f28000c1e1900 */
[----:B------:R-:W5:Y:S04]  /*00e0*/  LDG.E R0, desc[UR4][R2.64] ;  /* 0x0000000402007981 */ /* 0x000f68000c1e1900 */
[----:B------:R-:W3:Y:S04]  /*00f0*/  LDG.E R5, desc[UR4][R2.64+0x8] ;  /* 0x0000080402057981 */ /* 0x000ee8000c1e1900 */
[----:B------:R-:W3:Y:S04]  /*0100*/  LDG.E R6, desc[UR4][R2.64+0xc] ;  /* 0x00000c0402067981 */ /* 0x000ee8000c1e1900 */
[----:B------:R-:W3:Y:S04]  /*0110*/  LDG.E R7, desc[UR4][R2.64+0x10] ;  /* 0x0000100402077981 */ /* 0x000ee8000c1e1900 */
[----:B------:R-:W3:Y:S01]  /*0120*/  LDG.E R8, desc[UR4][R2.64+0x14] ;  /* 0x0000140402087981 */ /* 0x000ee2000c1e1900 */
[C---:B----4-:R-:W-:Y:S01]  /*0130*/  FMUL R9, R4.reuse, R4 ;  /* 0x0000000404097220 */ /* 0x050fe20000400000 */
[----:B--2---:R-:W-:-:S03]  /*0140*/  FMUL R11, R4, UR9 ;  /* 0x00000009040b7c20 */ /* 0x004fc60008400000 */
[----:B-----5:R-:W-:-:S04]  /*0150*/  FFMA R10, R0, R0, R9 ;  /* 0x00000000000a7223 */ /* 0x020fc80000000009 */
[C---:B---3--:R-:W-:Y:S01]  /*0160*/  FFMA R10, R5.reuse, R5, R10 ;  /* 0x00000005050a7223 */ /* 0x048fe2000000000a */
[----:B------:R-:W-:-:S03]  /*0170*/  FMUL R13, R5, UR9 ;  /* 0x00000009050d7c20 */ /* 0x000fc60008400000 */
[----:B------:R-:W-:-:S05]  /*0180*/  FADD R10, R10, 9.9999999747524270788e-07 ;  /* 0x358637bd0a0a7421 */ /* 0x000fca0000000000 */
[----:B------:R-:W-:-:S13]  /*0190*/  FSETP.GEU.AND P0, PT, |R10|, 1.175494350822287508e-38, PT ;  /* 0x008000000a00780b */ /* 0x000fda0003f0e200 */
[----:B------:R-:W-:-:S04]  /*01a0*/  @!P0 FMUL R10, R10, 16777216 ;  /* 0x4b8000000a0a8820 */ /* 0x000fc80000400000 */
[----:B------:R-:W0:Y:S02]  /*01b0*/  MUFU.RSQ R9, R10 ;  /* 0x0000000a00097308 */ /* 0x000e240000001400 */
[----:B0-----:R-:W-:-:S04]  /*01c0*/  @!P0 FMUL R9, R9, 4096 ;  /* 0x4580000009098820 */ /* 0x001fc80000400000 */
[----:B------:R-:W-:-:S04]  /*01d0*/  FMUL R12, R9, R9 ;  /* 0x00000009090c7220 */ /* 0x000fc80000400000 */
[----:B------:R-:W-:Y:S01]  /*01e0*/  FMUL R12, R9, R12 ;  /* 0x0000000c090c7220 */ /* 0x000fe20000400000 */
[----:B------:R-:W-:-:S03]  /*01f0*/  FMUL R9, R0, UR9 ;  /* 0x0000000900097c20 */ /* 0x000fc60008400000 */
[C---:B------:R-:W-:Y:S01]  /*0200*/  FMUL R13, R12.reuse, R13 ;  /* 0x0000000d0c0d7220 */ /* 0x040fe20000400000 */
[----:B------:R-:W-:-:S03]  /*0210*/  FMUL R9, R12, R9 ;  /* 0x000000090c097220 */ /* 0x000fc60000400000 */
[----:B------:R-:W-:Y:S01]  /*0220*/  FFMA R8, -R13, UR6, R8 ;  /* 0x000000060d087c23 */ /* 0x000fe20008000108 */
[----:B------:R-:W-:Y:S01]  /*0230*/  FFMA R9, -R9, UR6, R6 ;  /* 0x0000000609097c23 */ /* 0x000fe20008000106 */
[----:B------:R-:W-:Y:S02]  /*0240*/  FMUL R6, R12, R11 ;  /* 0x0000000b0c067220 */ /* 0x000fe40000400000 */
[----:B------:R-:W-:Y:S01]  /*0250*/  FFMA R5, R8, UR6, R5 ;  /* 0x0000000608057c23 */ /* 0x000fe20008000005 */
[C---:B------:R-:W-:Y:S01]  /*0260*/  FFMA R11, R9.reuse, UR6, R0 ;  /* 0x00000006090b7c23 */ /* 0x040fe20008000000 */
[----:B------:R-:W-:Y:S01]  /*0270*/  FFMA R7, -R6, UR6, R7 ;  /* 0x0000000606077c23 */ /* 0x000fe20008000107 */
[----:B------:R-:W-:Y:S01]  /*0280*/  FMUL R13, R9, UR8 ;  /* 0x00000008090d7c20 */ /* 0x000fe20008400000 */
[----:B------:R-:W-:Y:S01]  /*0290*/  FMUL R15, R8, UR8 ;  /* 0x00000008080f7c20 */ /* 0x000fe20008400000 */
[----:B------:R-:W-:Y:S01]  /*02a0*/  STG.E desc[UR4][R2.64+0x8], R5 ;  /* 0x0000080502007986 */ /* 0x000fe2000c101904 */
[C---:B------:R-:W-:Y:S01]  /*02b0*/  FFMA R9, R7.reuse, UR6, R4 ;  /* 0x0000000607097c23 */ /* 0x040fe20008000004 */
[----:B------:R-:W-:-:S02]  /*02c0*/  FMUL R7, R7, UR8 ;  /* 0x0000000807077c20 */ /* 0x000fc40008400000 */
[----:B------:R-:W-:Y:S04]  /*02d0*/  STG.E desc[UR4][R2.64], R11 ;  /* 0x0000000b02007986 */ /* 0x000fe8000c101904 */
[----:B------:R-:W-:Y:S04]  /*02e0*/  STG.E desc[UR4][R2.64+0xc], R13 ;  /* 0x00000c0d02007986 */ /* 0x000fe8000c101904 */
[----:B------:R-:W-:Y:S04]  /*02f0*/  STG.E desc[UR4][R2.64+0x4], R9 ;  /* 0x0000040902007986 */ /* 0x000fe8000c101904 */
[----:B------:R-:W-:Y:S04]  /*0300*/  STG.E desc[UR4][R2.64+0x10], R7 ;  /* 0x0000100702007986 */ /* 0x000fe8000c101904 */
[----:B------:R-:W-:Y:S01]  /*0310*/  STG.E desc[UR4][R2.64+0x14], R15 ;  /* 0x0000140f02007986 */ /* 0x000fe2000c101904 */
[----:B------:R-:W-:Y:S05]  /*0320*/  EXIT ;  /* 0x000000000000794d */ /* 0x000fea0003800000 */
.L_x_0:
[----:B------:R-:W-:-:S00]  /*0330*/  BRA `(.L_x_0) ;  /* 0xfffffffc00fc7947 */ /* 0x000fc0000383ffff */
[----:B------:R-:W-:-:S00]  /*0340*/  NOP ;  /* 0x0000000000007918 */ /* 0x000fc00000000000 */
        /* <DEDUP_REMOVED lines=11> */
.L_x_1:


//--------------------- .nv.shared.reserved.0     --------------------------
	.section	.nv.shared.reserved.0,"aw",@nobits
	.weak		__nv_reservedSMEM_offset_0_alias
	.size		__nv_reservedSMEM_offset_0_alias, 0, 64
	.other		__nv_reservedSMEM_offset_0_alias,@"STO_CUDA_RESERVED_SHARED STV_DEFAULT"
__nv_reservedSMEM_offset_0_alias:
	.zero		0
	.zero		64


//--------------------- .nv.constant0._Z9integrateP8Particleifff --------------------------
	.section	.nv.constant0._Z9integrateP8Particleifff,"a",@progbits
	.sectionflags	@""
	.align	4
.nv.constant0._Z9integrateP8Particleifff:
	.zero		920


//--------------------- SYMBOLS --------------------------

	.type		.nv.reservedSmem.offset0,@object
	.size		.nv.reservedSmem.offset0,0x4
